//
// Generated by NVIDIA NVVM Compiler
//
// Compiler Build ID: CL-36424714
// Cuda compilation tools, release 13.0, V13.0.88
// Based on NVVM 20.0.0
//

.version 9.0
.target sm_100
.address_size 64

	// .globl	_Z18reduction_baselinePdiS_

.visible .entry _Z18reduction_baselinePdiS_(
	.param .u64 .ptr .align 1 _Z18reduction_baselinePdiS__param_0,
	.param .u32 _Z18reduction_baselinePdiS__param_1,
	.param .u64 .ptr .align 1 _Z18reduction_baselinePdiS__param_2
)
{
	.reg .pred 	%p<2>;
	.reg .b32 	%r<6>;
	.reg .b64 	%rd<7>;
	.reg .b64 	%fd<3>;

	ld.param.u64 	%rd1, [_Z18reduction_baselinePdiS__param_0];
	ld.param.u32 	%r2, [_Z18reduction_baselinePdiS__param_1];
	ld.param.u64 	%rd2, [_Z18reduction_baselinePdiS__param_2];
	mov.u32 	%r3, %tid.x;
	mov.u32 	%r4, %ctaid.x;
	mov.u32 	%r5, %ntid.x;
	mad.lo.s32 	%r1, %r4, %r5, %r3;
	setp.ge.s32 	%p1, %r1, %r2;
	@%p1 bra 	$L__BB0_2;
	cvta.to.global.u64 	%rd3, %rd1;
	cvta.to.global.u64 	%rd4, %rd2;
	mul.wide.s32 	%rd5, %r1, 8;
	add.s64 	%rd6, %rd3, %rd5;
	ld.global.f64 	%fd1, [%rd6];
	atom.global.add.f64 	%fd2, [%rd4], %fd1;
$L__BB0_2:
	ret;

}


// ===== COMPILED SASS (sm_100) =====

	.target	sm_100

	.elftype	@"ET_EXEC"


//--------------------- .note.nv.tkinfo           --------------------------
	.section	.note.nv.tkinfo,"",@"SHT_NOTE"
	.sectionflags	@"SHF_NOTE_NV_TKINFO"
	.tkinfo
        /*0018*/ 	.word	0x00000002
        /*0030*/ 	.string	""
        /*0030*/ 	.string	"ptxas"
        /*0030*/ 	.string	"Cuda compilation tools, release 13.0, V13.0.88"
        /*0030*/ 	.string	"Build cuda_13.0.r13.0/compiler.36424714_0"
        /*0030*/ 	.string	"-arch sm_100 -m 64 "



//--------------------- .note.nv.cuinfo           --------------------------
	.section	.note.nv.cuinfo,"",@"SHT_NOTE"
	.sectionflags	@"SHF_NOTE_NV_CUINFO"
        /*0018*/ 	.short	0x0002
        /*001a*/ 	.short	0x0064
        /*001c*/ 	.short	0x0082
	.zero		2


//--------------------- .nv.info                  --------------------------
	.section	.nv.info,"",@"SHT_CUDA_INFO"
	.align	4


	//----- nvinfo : EIATTR_REGCOUNT
	.align		4
        /*0000*/ 	.byte	0x04, 0x2f
        /*0002*/ 	.short	(.L_1 - .L_0)
	.align		4
.L_0:
        /*0004*/ 	.word	index@(_Z18reduction_baselinePdiS_)
        /*0008*/ 	.word	0x00000008


	//----- nvinfo : EIATTR_FRAME_SIZE
	.align		4
.L_1:
        /*000c*/ 	.byte	0x04, 0x11
        /*000e*/ 	.short	(.L_3 - .L_2)
	.align		4
.L_2:
        /*0010*/ 	.word	index@(_Z18reduction_baselinePdiS_)
        /*0014*/ 	.word	0x00000000


	//----- nvinfo : EIATTR_MIN_STACK_SIZE
	.align		4
.L_3:
        /*0018*/ 	.byte	0x04, 0x12
        /*001a*/ 	.short	(.L_5 - .L_4)
	.align		4
.L_4:
        /*001c*/ 	.word	index@(_Z18reduction_baselinePdiS_)
        /*0020*/ 	.word	0x00000000
.L_5:


//--------------------- .nv.compat                --------------------------
	.section	.nv.compat,"",@"SHT_CUDA_COMPAT_INFO"
	.align	4
        /*0000*/ 	.byte	0x02, 0x09, 0x00, 0x00, 0x02, 0x02, 0x01, 0x00, 0x02, 0x05, 0x05, 0x00, 0x03, 0x07, 0x01, 0x01
        /*0010*/ 	.byte	0x02, 0x03, 0x00, 0x00, 0x02, 0x06, 0x01, 0x00, 0x04, 0x0b, 0x08, 0x00, 0x09, 0x00, 0x00, 0x00
        /*0020*/ 	.byte	0x00, 0x00, 0x00, 0x00


//--------------------- .nv.info._Z18reduction_baselinePdiS_ --------------------------
	.section	.nv.info._Z18reduction_baselinePdiS_,"",@"SHT_CUDA_INFO"
	.sectionflags	@""
	.align	4


	//----- nvinfo : EIATTR_CUDA_API_VERSION
	.align		4
        /*0000*/ 	.byte	0x04, 0x37
        /*0002*/ 	.short	(.L_7 - .L_6)
.L_6:
        /*0004*/ 	.word	0x00000082


	//----- nvinfo : EIATTR_KPARAM_INFO
	.align		4
.L_7:
        /*0008*/ 	.byte	0x04, 0x17
        /*000a*/ 	.short	(.L_9 - .L_8)
.L_8:
        /*000c*/ 	.word	0x00000000
        /*0010*/ 	.short	0x0002
        /*0012*/ 	.short	0x0010
        /*0014*/ 	.byte	0x00, 0xf5, 0x21, 0x00


	//----- nvinfo : EIATTR_KPARAM_INFO
	.align		4
.L_9:
        /*0018*/ 	.byte	0x04, 0x17
        /*001a*/ 	.short	(.L_11 - .L_10)
.L_10:
        /*001c*/ 	.word	0x00000000
        /*0020*/ 	.short	0x0001
        /*0022*/ 	.short	0x0008
        /*0024*/ 	.byte	0x00, 0xf0, 0x11, 0x00


	//----- nvinfo : EIATTR_KPARAM_INFO
	.align		4
.L_11:
        /*0028*/ 	.byte	0x04, 0x17
        /*002a*/ 	.short	(.L_13 - .L_12)
.L_12:
        /*002c*/ 	.word	0x00000000
        /*0030*/ 	.short	0x0000
        /*0032*/ 	.short	0x0000
        /*0034*/ 	.byte	0x00, 0xf5, 0x21, 0x00


	//----- nvinfo : EIATTR_SPARSE_MMA_MASK
	.align		4
.L_13:
        /*0038*/ 	.byte	0x03, 0x50
        /*003a*/ 	.short	0x0000


	//----- nvinfo : EIATTR_MAXREG_COUNT
	.align		4
        /*003c*/ 	.byte	0x03, 0x1b
        /*003e*/ 	.short	0x00ff


	//----- nvinfo : EIATTR_MERCURY_ISA_VERSION
	.align		4
        /*0040*/ 	.byte	0x03, 0x5f
        /*0042*/ 	.short	0x0101


	//----- nvinfo : EIATTR_VRC_CTA_INIT_COUNT
	.align		4
        /*0044*/ 	.byte	0x02, 0x4a
	.zero		1
	.zero		1


	//----- nvinfo : EIATTR_EXIT_INSTR_OFFSETS
	.align		4
        /*0048*/ 	.byte	0x04, 0x1c
        /*004a*/ 	.short	(.L_15 - .L_14)


	//   ....[0]....
.L_14:
        /*004c*/ 	.word	0x00000070


	//   ....[1]....
        /*0050*/ 	.word	0x000000e0


	//----- nvinfo : EIATTR_CBANK_PARAM_SIZE
	.align		4
.L_15:
        /*0054*/ 	.byte	0x03, 0x19
        /*0056*/ 	.short	0x0018


	//----- nvinfo : EIATTR_PARAM_CBANK
	.align		4
        /*0058*/ 	.byte	0x04, 0x0a
        /*005a*/ 	.short	(.L_17 - .L_16)
	.align		4
.L_16:
        /*005c*/ 	.word	index@(.nv.constant0._Z18reduction_baselinePdiS_)
        /*0060*/ 	.short	0x0380
        /*0062*/ 	.short	0x0018


	//----- nvinfo : EIATTR_SW_WAR
	.align		4
.L_17:
        /*0064*/ 	.byte	0x04, 0x36
        /*0066*/ 	.short	(.L_19 - .L_18)
.L_18:
        /*0068*/ 	.word	0x00000008
.L_19:


//--------------------- .nv.callgraph             --------------------------
	.section	.nv.callgraph,"",@"SHT_CUDA_CALLGRAPH"
	.align	4
	.sectionentsize	8
	.align		4
        /*0000*/ 	.word	0x00000000
	.align		4
        /*0004*/ 	.word	0xffffffff
	.align		4
        /*0008*/ 	.word	0x00000000
	.align		4
        /*000c*/ 	.word	0xfffffffe
	.align		4
        /*0010*/ 	.word	0x00000000
	.align		4
        /*0014*/ 	.word	0xfffffffd
	.align		4
        /*0018*/ 	.word	0x00000000
	.align		4
        /*001c*/ 	.word	0xfffffffc


//--------------------- .text._Z18reduction_baselinePdiS_ --------------------------
	.section	.text._Z18reduction_baselinePdiS_,"ax",@progbits
	.align	128
        .global         _Z18reduction_baselinePdiS_
        .type           _Z18reduction_baselinePdiS_,@function
        .size           _Z18reduction_baselinePdiS_,(.L_x_1 - _Z18reduction_baselinePdiS_)
        .other          _Z18reduction_baselinePdiS_,@"STO_CUDA_ENTRY STV_DEFAULT"
_Z18reduction_baselinePdiS_:
.text._Z18reduction_baselinePdiS_:
[----:B------:R-:W-:Y:S01]  /*0000*/  LDC R1, c[0x0][0x37c] ;  /* 0x0000df00ff017b82 */ /* 0x000fe20000000800 */
[----:B------:R-:W0:Y:S07]  /*0010*/  S2R R5, SR_TID.X ;  /* 0x0000000000057919 */ /* 0x000e2e0000002100 */
[----:B------:R-:W0:Y:S01]  /*0020*/  S2UR UR4, SR_CTAID.X ;  /* 0x00000000000479c3 */ /* 0x000e220000002500 */
[----:B------:R-:W1:Y:S07]  /*0030*/  LDCU UR5, c[0x0][0x388] ;  /* 0x00007100ff0577ac */ /* 0x000e6e0008000800 */
[----:B------:R-:W0:Y:S02]  /*0040*/  LDC R0, c[0x0][0x360] ;  /* 0x0000d800ff007b82 */ /* 0x000e240000000800 */
[----:B0-----:R-:W-:-:S05]  /*0050*/  IMAD R5, R0, UR4, R5 ;  /* 0x0000000400057c24 */ /* 0x001fca000f8e0205 */
[----:B-1----:R-:W-:-:S13]  /*0060*/  ISETP.GE.AND P0, PT, R5, UR5, PT ;  /* 0x0000000505007c0c */ /* 0x002fda000bf06270 */
[----:B------:R-:W-:Y:S05]  /*0070*/  @P0 EXIT ;  /* 0x000000000000094d */ /* 0x000fea0003800000 */
[----:B------:R-:W0:Y:S01]  /*0080*/  LDC.64 R2, c[0x0][0x380] ;  /* 0x0000e000ff027b82 */ /* 0x000e220000000a00 */
[----:B------:R-:W1:Y:S01]  /*0090*/  LDCU.64 UR4, c[0x0][0x358] ;  /* 0x00006b00ff0477ac */ /* 0x000e620008000a00 */
[----:B0-----:R-:W-:-:S06]  /*00a0*/  IMAD.WIDE R2, R5, 0x8, R2 ;  /* 0x0000000805027825 */ /* 0x001fcc00078e0202 */
[----:B-1----:R-:W2:Y:S01]  /*00b0*/  LDG.E.64 R2, desc[UR4][R2.64] ;  /* 0x0000000402027981 */ /* 0x002ea2000c1e1b00 */
[----:B------:R-:W2:Y:S03]  /*00c0*/  LDC.64 R4, c[0x0][0x390] ;  /* 0x0000e400ff047b82 */ /* 0x000ea60000000a00 */
[----:B--2---:R-:W-:Y:S01]  /*00d0*/  REDG.E.ADD.F64.RN.STRONG.GPU desc[UR4][R4.64], R2 ;  /* 0x00000002040079a6 */ /* 0x004fe2000c12ff04 */
[----:B------:R-:W-:Y:S05]  /*00e0*/  EXIT ;  /* 0x000000000000794d */ /* 0x000fea0003800000 */
.L_x_0:
[----:B------:R-:W-:-:S00]  /*00f0*/  BRA `(.L_x_0) ;  /* 0xfffffffc00fc7947 */ /* 0x000fc0000383ffff */
[----:B------:R-:W-:-:S00]  /*0100*/  NOP ;  /* 0x0000000000007918 */ /* 0x000fc00000000000 */
[----:B------:R-:W-:-:S00]  /*0110*/  NOP ;  /* 0x0000000000007918 */ /* 0x000fc00000000000 */
[----:B------:R-:W-:-:S00]  /*0120*/  NOP ;  /* 0x0000000000007918 */ /* 0x000fc00000000000 */
[----:B------:R-:W-:-:S00]  /*0130*/  NOP ;  /* 0x0000000000007918 */ /* 0x000fc00000000000 */
[----:B------:R-:W-:-:S00]  /*0140*/  NOP ;  /* 0x0000000000007918 */ /* 0x000fc00000000000 */
[----:B------:R-:W-:-:S00]  /*0150*/  NOP ;  /* 0x0000000000007918 */ /* 0x000fc00000000000 */
[----:B------:R-:W-:-:S00]  /*0160*/  NOP ;  /* 0x0000000000007918 */ /* 0x000fc00000000000 */
[----:B------:R-:W-:-:S00]  /*0170*/  NOP ;  /* 0x0000000000007918 */ /* 0x000fc00000000000 */
.L_x_1:


//--------------------- .nv.shared.reserved.0     --------------------------
	.section	.nv.shared.reserved.0,"aw",@nobits
	.weak		__nv_reservedSMEM_offset_0_alias
	.size		__nv_reservedSMEM_offset_0_alias, 0, 64
	.other		__nv_reservedSMEM_offset_0_alias,@"STO_CUDA_RESERVED_SHARED STV_DEFAULT"
__nv_reservedSMEM_offset_0_alias:
	.zero		0
	.zero		64


//--------------------- .nv.constant0._Z18reduction_baselinePdiS_ --------------------------
	.section	.nv.constant0._Z18reduction_baselinePdiS_,"a",@progbits
	.sectionflags	@""
	.align	4
.nv.constant0._Z18reduction_baselinePdiS_:
	.zero		920


//--------------------- SYMBOLS --------------------------

	.type		.nv.reservedSmem.offset0,@object
	.size		.nv.reservedSmem.offset0,0x4
